//
// Generated by NVIDIA NVVM Compiler
//
// Compiler Build ID: CL-36424714
// Cuda compilation tools, release 13.0, V13.0.88
// Based on NVVM 20.0.0
//

.version 9.0
.target sm_100
.address_size 64

	// .globl	_Z15iteration_innerPPPdS1_S1_iS_dd
// _ZZ15iteration_innerPPPdS1_S1_iS_ddE4smem has been demoted

.visible .entry _Z15iteration_innerPPPdS1_S1_iS_dd(
	.param .u64 .ptr .align 1 _Z15iteration_innerPPPdS1_S1_iS_dd_param_0,
	.param .u64 .ptr .align 1 _Z15iteration_innerPPPdS1_S1_iS_dd_param_1,
	.param .u64 .ptr .align 1 _Z15iteration_innerPPPdS1_S1_iS_dd_param_2,
	.param .u32 _Z15iteration_innerPPPdS1_S1_iS_dd_param_3,
	.param .u64 .ptr .align 1 _Z15iteration_innerPPPdS1_S1_iS_dd_param_4,
	.param .f64 _Z15iteration_innerPPPdS1_S1_iS_dd_param_5,
	.param .f64 _Z15iteration_innerPPPdS1_S1_iS_dd_param_6
)
{
	.reg .pred 	%p<27>;
	.reg .b32 	%r<67>;
	.reg .b64 	%rd<49>;
	.reg .b64 	%fd<51>;
	// demoted variable
	.shared .align 8 .b8 _ZZ15iteration_innerPPPdS1_S1_iS_ddE4smem[256];
	ld.param.u64 	%rd2, [_Z15iteration_innerPPPdS1_S1_iS_dd_param_1];
	ld.param.u32 	%r10, [_Z15iteration_innerPPPdS1_S1_iS_dd_param_3];
	ld.param.u64 	%rd4, [_Z15iteration_innerPPPdS1_S1_iS_dd_param_4];
	ld.param.f64 	%fd7, [_Z15iteration_innerPPPdS1_S1_iS_dd_param_5];
	mov.u32 	%r1, %tid.x;
	mov.u32 	%r12, %ctaid.x;
	mov.u32 	%r2, %ntid.x;
	mad.lo.s32 	%r3, %r12, %r2, %r1;
	add.s32 	%r13, %r3, 1;
	mov.u32 	%r4, %tid.y;
	mov.u32 	%r14, %ctaid.y;
	mov.u32 	%r5, %ntid.y;
	mad.lo.s32 	%r15, %r14, %r5, %r4;
	mov.u32 	%r7, %tid.z;
	mov.u32 	%r16, %ctaid.z;
	mov.u32 	%r17, %ntid.z;
	mad.lo.s32 	%r8, %r16, %r17, %r7;
	max.s32 	%r18, %r8, %r15;
	setp.ge.s32 	%p1, %r18, %r10;
	setp.gt.s32 	%p2, %r13, %r10;
	mov.f64 	%fd49, 0d0000000000000000;
	or.pred  	%p3, %p2, %p1;
	@%p3 bra 	$L__BB0_2;
	ld.param.f64 	%fd48, [_Z15iteration_innerPPPdS1_S1_iS_dd_param_6];
	ld.param.u64 	%rd48, [_Z15iteration_innerPPPdS1_S1_iS_dd_param_2];
	ld.param.u64 	%rd47, [_Z15iteration_innerPPPdS1_S1_iS_dd_param_0];
	cvta.to.global.u64 	%rd5, %rd2;
	cvta.to.global.u64 	%rd6, %rd48;
	cvta.to.global.u64 	%rd7, %rd47;
	mul.wide.u32 	%rd8, %r8, 8;
	add.s64 	%rd9, %rd5, %rd8;
	ld.global.u64 	%rd10, [%rd9];
	mul.wide.u32 	%rd11, %r15, 8;
	add.s64 	%rd12, %rd10, %rd11;
	ld.u64 	%rd13, [%rd12+8];
	mul.wide.s32 	%rd14, %r3, 8;
	add.s64 	%rd15, %rd13, %rd14;
	ld.f64 	%fd10, [%rd15+8];
	ld.global.u64 	%rd16, [%rd9+16];
	add.s64 	%rd17, %rd16, %rd11;
	ld.u64 	%rd18, [%rd17+8];
	add.s64 	%rd19, %rd18, %rd14;
	ld.f64 	%fd11, [%rd19+8];
	add.f64 	%fd12, %fd10, %fd11;
	ld.global.u64 	%rd20, [%rd9+8];
	add.s64 	%rd21, %rd20, %rd11;
	ld.u64 	%rd22, [%rd21];
	add.s64 	%rd23, %rd22, %rd14;
	ld.f64 	%fd13, [%rd23+8];
	add.f64 	%fd14, %fd12, %fd13;
	ld.u64 	%rd24, [%rd21+16];
	add.s64 	%rd25, %rd24, %rd14;
	ld.f64 	%fd15, [%rd25+8];
	add.f64 	%fd16, %fd14, %fd15;
	ld.u64 	%rd26, [%rd21+8];
	add.s64 	%rd27, %rd26, %rd14;
	ld.f64 	%fd17, [%rd27+16];
	add.f64 	%fd18, %fd16, %fd17;
	ld.f64 	%fd19, [%rd27];
	add.f64 	%fd20, %fd18, %fd19;
	add.s64 	%rd28, %rd6, %rd8;
	ld.global.u64 	%rd29, [%rd28+8];
	add.s64 	%rd30, %rd29, %rd11;
	ld.u64 	%rd31, [%rd30+8];
	add.s64 	%rd32, %rd31, %rd14;
	ld.f64 	%fd21, [%rd32+8];
	fma.rn.f64 	%fd22, %fd7, %fd21, %fd20;
	mul.f64 	%fd23, %fd48, %fd22;
	add.s64 	%rd33, %rd7, %rd8;
	ld.global.u64 	%rd34, [%rd33+8];
	add.s64 	%rd35, %rd34, %rd11;
	ld.u64 	%rd36, [%rd35+8];
	add.s64 	%rd37, %rd36, %rd14;
	st.f64 	[%rd37+8], %fd23;
	ld.global.u64 	%rd38, [%rd33+8];
	add.s64 	%rd39, %rd38, %rd11;
	ld.u64 	%rd40, [%rd39+8];
	add.s64 	%rd41, %rd40, %rd14;
	ld.f64 	%fd24, [%rd41+8];
	ld.global.u64 	%rd42, [%rd9+8];
	add.s64 	%rd43, %rd42, %rd11;
	ld.u64 	%rd44, [%rd43+8];
	add.s64 	%rd45, %rd44, %rd14;
	ld.f64 	%fd25, [%rd45+8];
	sub.f64 	%fd49, %fd24, %fd25;
$L__BB0_2:
	mad.lo.s32 	%r39, %r5, %r7, %r4;
	mad.lo.s32 	%r9, %r39, %r2, %r1;
	mul.f64 	%fd26, %fd49, %fd49;
	// begin inline asm
	mov.b64 {%r19,%r20}, %fd26;
	// end inline asm
	shfl.sync.down.b32	%r22|%p4, %r20, 16, 31, -1;
	shfl.sync.down.b32	%r21|%p5, %r19, 16, 31, -1;
	// begin inline asm
	mov.b64 %fd27, {%r21,%r22};
	// end inline asm
	add.f64 	%fd28, %fd26, %fd27;
	// begin inline asm
	mov.b64 {%r23,%r24}, %fd28;
	// end inline asm
	shfl.sync.down.b32	%r26|%p6, %r24, 8, 31, -1;
	shfl.sync.down.b32	%r25|%p7, %r23, 8, 31, -1;
	// begin inline asm
	mov.b64 %fd29, {%r25,%r26};
	// end inline asm
	add.f64 	%fd30, %fd28, %fd29;
	// begin inline asm
	mov.b64 {%r27,%r28}, %fd30;
	// end inline asm
	shfl.sync.down.b32	%r30|%p8, %r28, 4, 31, -1;
	shfl.sync.down.b32	%r29|%p9, %r27, 4, 31, -1;
	// begin inline asm
	mov.b64 %fd31, {%r29,%r30};
	// end inline asm
	add.f64 	%fd32, %fd30, %fd31;
	// begin inline asm
	mov.b64 {%r31,%r32}, %fd32;
	// end inline asm
	shfl.sync.down.b32	%r34|%p10, %r32, 2, 31, -1;
	shfl.sync.down.b32	%r33|%p11, %r31, 2, 31, -1;
	// begin inline asm
	mov.b64 %fd33, {%r33,%r34};
	// end inline asm
	add.f64 	%fd34, %fd32, %fd33;
	// begin inline asm
	mov.b64 {%r35,%r36}, %fd34;
	// end inline asm
	shfl.sync.down.b32	%r38|%p12, %r36, 1, 31, -1;
	shfl.sync.down.b32	%r37|%p13, %r35, 1, 31, -1;
	// begin inline asm
	mov.b64 %fd35, {%r37,%r38};
	// end inline asm
	add.f64 	%fd3, %fd34, %fd35;
	bar.sync 	0;
	and.b32  	%r40, %r9, 31;
	setp.ne.s32 	%p14, %r40, 0;
	@%p14 bra 	$L__BB0_4;
	shr.u32 	%r41, %r9, 2;
	mov.u32 	%r42, _ZZ15iteration_innerPPPdS1_S1_iS_ddE4smem;
	add.s32 	%r43, %r42, %r41;
	st.shared.f64 	[%r43], %fd3;
$L__BB0_4:
	bar.sync 	0;
	setp.gt.u32 	%p15, %r9, 31;
	mov.f64 	%fd50, 0d0000000000000000;
	@%p15 bra 	$L__BB0_6;
	shl.b32 	%r44, %r9, 3;
	mov.u32 	%r45, _ZZ15iteration_innerPPPdS1_S1_iS_ddE4smem;
	add.s32 	%r46, %r45, %r44;
	ld.shared.f64 	%fd50, [%r46];
$L__BB0_6:
	// begin inline asm
	mov.b64 {%r47,%r48}, %fd50;
	// end inline asm
	shfl.sync.down.b32	%r50|%p16, %r48, 16, 31, -1;
	shfl.sync.down.b32	%r49|%p17, %r47, 16, 31, -1;
	// begin inline asm
	mov.b64 %fd38, {%r49,%r50};
	// end inline asm
	add.f64 	%fd39, %fd50, %fd38;
	// begin inline asm
	mov.b64 {%r51,%r52}, %fd39;
	// end inline asm
	shfl.sync.down.b32	%r54|%p18, %r52, 8, 31, -1;
	shfl.sync.down.b32	%r53|%p19, %r51, 8, 31, -1;
	// begin inline asm
	mov.b64 %fd40, {%r53,%r54};
	// end inline asm
	add.f64 	%fd41, %fd39, %fd40;
	// begin inline asm
	mov.b64 {%r55,%r56}, %fd41;
	// end inline asm
	shfl.sync.down.b32	%r58|%p20, %r56, 4, 31, -1;
	shfl.sync.down.b32	%r57|%p21, %r55, 4, 31, -1;
	// begin inline asm
	mov.b64 %fd42, {%r57,%r58};
	// end inline asm
	add.f64 	%fd43, %fd41, %fd42;
	// begin inline asm
	mov.b64 {%r59,%r60}, %fd43;
	// end inline asm
	shfl.sync.down.b32	%r62|%p22, %r60, 2, 31, -1;
	shfl.sync.down.b32	%r61|%p23, %r59, 2, 31, -1;
	// begin inline asm
	mov.b64 %fd44, {%r61,%r62};
	// end inline asm
	add.f64 	%fd45, %fd43, %fd44;
	// begin inline asm
	mov.b64 {%r63,%r64}, %fd45;
	// end inline asm
	shfl.sync.down.b32	%r66|%p24, %r64, 1, 31, -1;
	shfl.sync.down.b32	%r65|%p25, %r63, 1, 31, -1;
	// begin inline asm
	mov.b64 %fd46, {%r65,%r66};
	// end inline asm
	add.f64 	%fd6, %fd45, %fd46;
	setp.ne.s32 	%p26, %r9, 0;
	@%p26 bra 	$L__BB0_8;
	cvta.to.global.u64 	%rd46, %rd4;
	atom.global.add.f64 	%fd47, [%rd46], %fd6;
$L__BB0_8:
	ret;

}
	// .globl	_Z9init_zeroPd
.visible .entry _Z9init_zeroPd(
	.param .u64 .ptr .align 1 _Z9init_zeroPd_param_0
)
{
	.reg .b64 	%rd<4>;

	ld.param.u64 	%rd1, [_Z9init_zeroPd_param_0];
	cvta.to.global.u64 	%rd2, %rd1;
	mov.b64 	%rd3, 0;
	st.global.u64 	[%rd2], %rd3;
	ret;

}


// ===== COMPILED SASS (sm_100) =====

	.target	sm_100

	.elftype	@"ET_EXEC"


//--------------------- .note.nv.tkinfo           --------------------------
	.section	.note.nv.tkinfo,"",@"SHT_NOTE"
	.sectionflags	@"SHF_NOTE_NV_TKINFO"
	.tkinfo
        /*0018*/ 	.word	0x00000002
        /*0030*/ 	.string	""
        /*0030*/ 	.string	"ptxas"
        /*0030*/ 	.string	"Cuda compilation tools, release 13.0, V13.0.88"
        /*0030*/ 	.string	"Build cuda_13.0.r13.0/compiler.36424714_0"
        /*0030*/ 	.string	"-arch sm_100 -m 64 "



//--------------------- .note.nv.cuinfo           --------------------------
	.section	.note.nv.cuinfo,"",@"SHT_NOTE"
	.sectionflags	@"SHF_NOTE_NV_CUINFO"
        /*0018*/ 	.short	0x0002
        /*001a*/ 	.short	0x0064
        /*001c*/ 	.short	0x0082
	.zero		2


//--------------------- .nv.info                  --------------------------
	.section	.nv.info,"",@"SHT_CUDA_INFO"
	.align	4


	//----- nvinfo : EIATTR_REGCOUNT
	.align		4
        /*0000*/ 	.byte	0x04, 0x2f
        /*0002*/ 	.short	(.L_1 - .L_0)
	.align		4
.L_0:
        /*0004*/ 	.word	index@(_Z15iteration_innerPPPdS1_S1_iS_dd)
        /*0008*/ 	.word	0x00000020


	//----- nvinfo : EIATTR_FRAME_SIZE
	.align		4
.L_1:
        /*000c*/ 	.byte	0x04, 0x11
        /*000e*/ 	.short	(.L_3 - .L_2)
	.align		4
.L_2:
        /*0010*/ 	.word	index@(_Z15iteration_innerPPPdS1_S1_iS_dd)
        /*0014*/ 	.word	0x00000000


	//----- nvinfo : EIATTR_REGCOUNT
	.align		4
.L_3:
        /*0018*/ 	.byte	0x04, 0x2f
        /*001a*/ 	.short	(.L_5 - .L_4)
	.align		4
.L_4:
        /*001c*/ 	.word	index@(_Z9init_zeroPd)
        /*0020*/ 	.word	0x00000006


	//----- nvinfo : EIATTR_FRAME_SIZE
	.align		4
.L_5:
        /*0024*/ 	.byte	0x04, 0x11
        /*0026*/ 	.short	(.L_7 - .L_6)
	.align		4
.L_6:
        /*0028*/ 	.word	index@(_Z9init_zeroPd)
        /*002c*/ 	.word	0x00000000


	//----- nvinfo : EIATTR_MIN_STACK_SIZE
	.align		4
.L_7:
        /*0030*/ 	.byte	0x04, 0x12
        /*0032*/ 	.short	(.L_9 - .L_8)
	.align		4
.L_8:
        /*0034*/ 	.word	index@(_Z9init_zeroPd)
        /*0038*/ 	.word	0x00000000


	//----- nvinfo : EIATTR_MIN_STACK_SIZE
	.align		4
.L_9:
        /*003c*/ 	.byte	0x04, 0x12
        /*003e*/ 	.short	(.L_11 - .L_10)
	.align		4
.L_10:
        /*0040*/ 	.word	index@(_Z15iteration_innerPPPdS1_S1_iS_dd)
        /*0044*/ 	.word	0x00000000
.L_11:


//--------------------- .nv.compat                --------------------------
	.section	.nv.compat,"",@"SHT_CUDA_COMPAT_INFO"
	.align	4
        /*0000*/ 	.byte	0x02, 0x09, 0x00, 0x00, 0x02, 0x02, 0x01, 0x00, 0x02, 0x05, 0x05, 0x00, 0x03, 0x07, 0x01, 0x01
        /*0010*/ 	.byte	0x02, 0x03, 0x00, 0x00, 0x02, 0x06, 0x01, 0x00, 0x04, 0x0b, 0x08, 0x00, 0x01, 0x00, 0x00, 0x00
        /*0020*/ 	.byte	0x00, 0x00, 0x00, 0x00


//--------------------- .nv.info._Z9init_zeroPd   --------------------------
	.section	.nv.info._Z9init_zeroPd,"",@"SHT_CUDA_INFO"
	.sectionflags	@""
	.align	4


	//----- nvinfo : EIATTR_CUDA_API_VERSION
	.align		4
        /*0000*/ 	.byte	0x04, 0x37
        /*0002*/ 	.short	(.L_13 - .L_12)
.L_12:
        /*0004*/ 	.word	0x00000082


	//----- nvinfo : EIATTR_KPARAM_INFO
	.align		4
.L_13:
        /*0008*/ 	.byte	0x04, 0x17
        /*000a*/ 	.short	(.L_15 - .L_14)
.L_14:
        /*000c*/ 	.word	0x00000000
        /*0010*/ 	.short	0x0000
        /*0012*/ 	.short	0x0000
        /*0014*/ 	.byte	0x00, 0xf5, 0x21, 0x00


	//----- nvinfo : EIATTR_SPARSE_MMA_MASK
	.align		4
.L_15:
        /*0018*/ 	.byte	0x03, 0x50
        /*001a*/ 	.short	0x0000


	//----- nvinfo : EIATTR_MAXREG_COUNT
	.align		4
        /*001c*/ 	.byte	0x03, 0x1b
        /*001e*/ 	.short	0x00ff


	//----- nvinfo : EIATTR_MERCURY_ISA_VERSION
	.align		4
        /*0020*/ 	.byte	0x03, 0x5f
        /*0022*/ 	.short	0x0101


	//----- nvinfo : EIATTR_VRC_CTA_INIT_COUNT
	.align		4
        /*0024*/ 	.byte	0x02, 0x4a
	.zero		1
	.zero		1


	//----- nvinfo : EIATTR_EXIT_INSTR_OFFSETS
	.align		4
        /*0028*/ 	.byte	0x04, 0x1c
        /*002a*/ 	.short	(.L_17 - .L_16)


	//   ....[0]....
.L_16:
        /*002c*/ 	.word	0x00000040


	//----- nvinfo : EIATTR_CBANK_PARAM_SIZE
	.align		4
.L_17:
        /*0030*/ 	.byte	0x03, 0x19
        /*0032*/ 	.short	0x0008


	//----- nvinfo : EIATTR_PARAM_CBANK
	.align		4
        /*0034*/ 	.byte	0x04, 0x0a
        /*0036*/ 	.short	(.L_19 - .L_18)
	.align		4
.L_18:
        /*0038*/ 	.word	index@(.nv.constant0._Z9init_zeroPd)
        /*003c*/ 	.short	0x0380
        /*003e*/ 	.short	0x0008


	//----- nvinfo : EIATTR_SW_WAR
	.align		4
.L_19:
        /*0040*/ 	.byte	0x04, 0x36
        /*0042*/ 	.short	(.L_21 - .L_20)
.L_20:
        /*0044*/ 	.word	0x00000008
.L_21:


//--------------------- .nv.info._Z15iteration_innerPPPdS1_S1_iS_dd --------------------------
	.section	.nv.info._Z15iteration_innerPPPdS1_S1_iS_dd,"",@"SHT_CUDA_INFO"
	.sectionflags	@""
	.align	4


	//----- nvinfo : EIATTR_CUDA_API_VERSION
	.align		4
        /*0000*/ 	.byte	0x04, 0x37
        /*0002*/ 	.short	(.L_23 - .L_22)
.L_22:
        /*0004*/ 	.word	0x00000082


	//----- nvinfo : EIATTR_KPARAM_INFO
	.align		4
.L_23:
        /*0008*/ 	.byte	0x04, 0x17
        /*000a*/ 	.short	(.L_25 - .L_24)
.L_24:
        /*000c*/ 	.word	0x00000000
        /*0010*/ 	.short	0x0006
        /*0012*/ 	.short	0x0030
        /*0014*/ 	.byte	0x00, 0xf0, 0x21, 0x00


	//----- nvinfo : EIATTR_KPARAM_INFO
	.align		4
.L_25:
        /*0018*/ 	.byte	0x04, 0x17
        /*001a*/ 	.short	(.L_27 - .L_26)
.L_26:
        /*001c*/ 	.word	0x00000000
        /*0020*/ 	.short	0x0005
        /*0022*/ 	.short	0x0028
        /*0024*/ 	.byte	0x00, 0xf0, 0x21, 0x00


	//----- nvinfo : EIATTR_KPARAM_INFO
	.align		4
.L_27:
        /*0028*/ 	.byte	0x04, 0x17
        /*002a*/ 	.short	(.L_29 - .L_28)
.L_28:
        /*002c*/ 	.word	0x00000000
        /*0030*/ 	.short	0x0004
        /*0032*/ 	.short	0x0020
        /*0034*/ 	.byte	0x00, 0xf5, 0x21, 0x00


	//----- nvinfo : EIATTR_KPARAM_INFO
	.align		4
.L_29:
        /*0038*/ 	.byte	0x04, 0x17
        /*003a*/ 	.short	(.L_31 - .L_30)
.L_30:
        /*003c*/ 	.word	0x00000000
        /*0040*/ 	.short	0x0003
        /*0042*/ 	.short	0x0018
        /*0044*/ 	.byte	0x00, 0xf0, 0x11, 0x00


	//----- nvinfo : EIATTR_KPARAM_INFO
	.align		4
.L_31:
        /*0048*/ 	.byte	0x04, 0x17
        /*004a*/ 	.short	(.L_33 - .L_32)
.L_32:
        /*004c*/ 	.word	0x00000000
        /*0050*/ 	.short	0x0002
        /*0052*/ 	.short	0x0010
        /*0054*/ 	.byte	0x00, 0xf5, 0x21, 0x00


	//----- nvinfo : EIATTR_KPARAM_INFO
	.align		4
.L_33:
        /*0058*/ 	.byte	0x04, 0x17
        /*005a*/ 	.short	(.L_35 - .L_34)
.L_34:
        /*005c*/ 	.word	0x00000000
        /*0060*/ 	.short	0x0001
        /*0062*/ 	.short	0x0008
        /*0064*/ 	.byte	0x00, 0xf5, 0x21, 0x00


	//----- nvinfo : EIATTR_KPARAM_INFO
	.align		4
.L_35:
        /*0068*/ 	.byte	0x04, 0x17
        /*006a*/ 	.short	(.L_37 - .L_36)
.L_36:
        /*006c*/ 	.word	0x00000000
        /*0070*/ 	.short	0x0000
        /*0072*/ 	.short	0x0000
        /*0074*/ 	.byte	0x00, 0xf5, 0x21, 0x00


	//----- nvinfo : EIATTR_SPARSE_MMA_MASK
	.align		4
.L_37:
        /*0078*/ 	.byte	0x03, 0x50
        /*007a*/ 	.short	0x0000


	//----- nvinfo : EIATTR_MAXREG_COUNT
	.align		4
        /*007c*/ 	.byte	0x03, 0x1b
        /*007e*/ 	.short	0x00ff


	//----- nvinfo : EIATTR_NUM_BARRIERS
	.align		4
        /*0080*/ 	.byte	0x02, 0x4c
        /*0082*/ 	.byte	0x01
	.zero		1


	//----- nvinfo : EIATTR_MERCURY_ISA_VERSION
	.align		4
        /*0084*/ 	.byte	0x03, 0x5f
        /*0086*/ 	.short	0x0101


	//----- nvinfo : EIATTR_COOP_GROUP_MASK_REGIDS
	.align		4
        /*0088*/ 	.byte	0x04, 0x29
        /*008a*/ 	.short	(.L_39 - .L_38)


	//   ....[0]....
.L_38:
        /*008c*/ 	.word	0xffffffff


	//   ....[1]....
        /*0090*/ 	.word	0xffffffff


	//   ....[2]....
        /*0094*/ 	.word	0xffffffff


	//   ....[3]....
        /*0098*/ 	.word	0xffffffff


	//   ....[4]....
        /*009c*/ 	.word	0xffffffff


	//   ....[5]....
        /*00a0*/ 	.word	0xffffffff


	//   ....[6]....
        /*00a4*/ 	.word	0xffffffff


	//   ....[7]....
        /*00a8*/ 	.word	0xffffffff


	//   ....[8]....
        /*00ac*/ 	.word	0xffffffff


	//   ....[9]....
        /*00b0*/ 	.word	0xffffffff


	//   ....[10]....
        /*00b4*/ 	.word	0xffffffff


	//   ....[11]....
        /*00b8*/ 	.word	0xffffffff


	//   ....[12]....
        /*00bc*/ 	.word	0xffffffff


	//   ....[13]....
        /*00c0*/ 	.word	0xffffffff


	//   ....[14]....
        /*00c4*/ 	.word	0xffffffff


	//   ....[15]....
        /*00c8*/ 	.word	0xffffffff


	//   ....[16]....
        /*00cc*/ 	.word	0xffffffff


	//   ....[17]....
        /*00d0*/ 	.word	0xffffffff


	//   ....[18]....
        /*00d4*/ 	.word	0xffffffff


	//   ....[19]....
        /*00d8*/ 	.word	0xffffffff


	//----- nvinfo : EIATTR_COOP_GROUP_INSTR_OFFSETS
	.align		4
.L_39:
        /*00dc*/ 	.byte	0x04, 0x28
        /*00de*/ 	.short	(.L_41 - .L_40)


	//   ....[0]....
.L_40:
        /*00e0*/ 	.word	0x00000550


	//   ....[1]....
        /*00e4*/ 	.word	0x00000580


	//   ....[2]....
        /*00e8*/ 	.word	0x000005c0


	//   ....[3]....
        /*00ec*/ 	.word	0x000005d0


	//   ....[4]....
        /*00f0*/ 	.word	0x00000630


	//   ....[5]....
        /*00f4*/ 	.word	0x00000640


	//   ....[6]....
        /*00f8*/ 	.word	0x00000680


	//   ....[7]....
        /*00fc*/ 	.word	0x00000690


	//   ....[8]....
        /*0100*/ 	.word	0x000006b0


	//   ....[9]....
        /*0104*/ 	.word	0x000006c0


	//   ....[10]....
        /*0108*/ 	.word	0x00000730


	//   ....[11]....
        /*010c*/ 	.word	0x00000740


	//   ....[12]....
        /*0110*/ 	.word	0x00000760


	//   ....[13]....
        /*0114*/ 	.word	0x00000770


	//   ....[14]....
        /*0118*/ 	.word	0x00000790


	//   ....[15]....
        /*011c*/ 	.word	0x000007a0


	//   ....[16]....
        /*0120*/ 	.word	0x000007c0


	//   ....[17]....
        /*0124*/ 	.word	0x000007d0


	//   ....[18]....
        /*0128*/ 	.word	0x000007f0


	//   ....[19]....
        /*012c*/ 	.word	0x00000800


	//----- nvinfo : EIATTR_VRC_CTA_INIT_COUNT
	.align		4
.L_41:
        /*0130*/ 	.byte	0x02, 0x4a
	.zero		1
	.zero		1


	//----- nvinfo : EIATTR_EXIT_INSTR_OFFSETS
	.align		4
        /*0134*/ 	.byte	0x04, 0x1c
        /*0136*/ 	.short	(.L_43 - .L_42)


	//   ....[0]....
.L_42:
        /*0138*/ 	.word	0x00000810


	//   ....[1]....
        /*013c*/ 	.word	0x00000850


	//----- nvinfo : EIATTR_CRS_STACK_SIZE
	.align		4
.L_43:
        /*0140*/ 	.byte	0x04, 0x1e
        /*0142*/ 	.short	(.L_45 - .L_44)
.L_44:
        /*0144*/ 	.word	0x00000000


	//----- nvinfo : EIATTR_CBANK_PARAM_SIZE
	.align		4
.L_45:
        /*0148*/ 	.byte	0x03, 0x19
        /*014a*/ 	.short	0x0038


	//----- nvinfo : EIATTR_PARAM_CBANK
	.align		4
        /*014c*/ 	.byte	0x04, 0x0a
        /*014e*/ 	.short	(.L_47 - .L_46)
	.align		4
.L_46:
        /*0150*/ 	.word	index@(.nv.constant0._Z15iteration_innerPPPdS1_S1_iS_dd)
        /*0154*/ 	.short	0x0380
        /*0156*/ 	.short	0x0038


	//----- nvinfo : EIATTR_SW_WAR
	.align		4
.L_47:
        /*0158*/ 	.byte	0x04, 0x36
        /*015a*/ 	.short	(.L_49 - .L_48)
.L_48:
        /*015c*/ 	.word	0x00000008
.L_49:


//--------------------- .nv.callgraph             --------------------------
	.section	.nv.callgraph,"",@"SHT_CUDA_CALLGRAPH"
	.align	4
	.sectionentsize	8
	.align		4
        /*0000*/ 	.word	0x00000000
	.align		4
        /*0004*/ 	.word	0xffffffff
	.align		4
        /*0008*/ 	.word	0x00000000
	.align		4
        /*000c*/ 	.word	0xfffffffe
	.align		4
        /*0010*/ 	.word	0x00000000
	.align		4
        /*0014*/ 	.word	0xfffffffd
	.align		4
        /*0018*/ 	.word	0x00000000
	.align		4
        /*001c*/ 	.word	0xfffffffc


//--------------------- .text._Z9init_zeroPd      --------------------------
	.section	.text._Z9init_zeroPd,"ax",@progbits
	.align	128
        .global         _Z9init_zeroPd
        .type           _Z9init_zeroPd,@function
        .size           _Z9init_zeroPd,(.L_x_4 - _Z9init_zeroPd)
        .other          _Z9init_zeroPd,@"STO_CUDA_ENTRY STV_DEFAULT"
_Z9init_zeroPd:
.text._Z9init_zeroPd:
[----:B------:R-:W-:Y:S08]  /*0000*/  LDC R1, c[0x0][0x37c] ;  /* 0x0000df00ff017b82 */ /* 0x000ff00000000800 */
[----:B------:R-:W0:Y:S01]  /*0010*/  LDC.64 R2, c[0x0][0x380] ;  /* 0x0000e000ff027b82 */ /* 0x000e220000000a00 */
[----:B------:R-:W0:Y:S02]  /*0020*/  LDCU.64 UR4, c[0x0][0x358] ;  /* 0x00006b00ff0477ac */ /* 0x000e240008000a00 */
[----:B0-----:R-:W-:Y:S01]  /*0030*/  STG.E.64 desc[UR4][R2.64], RZ ;  /* 0x000000ff02007986 */ /* 0x001fe2000c101b04 */
[----:B------:R-:W-:Y:S05]  /*0040*/  EXIT ;  /* 0x000000000000794d */ /* 0x000fea0003800000 */
.L_x_0:
[----:B------:R-:W-:-:S00]  /*0050*/  BRA `(.L_x_0) ;  /* 0xfffffffc00fc7947 */ /* 0x000fc0000383ffff */
[----:B------:R-:W-:-:S00]  /*0060*/  NOP ;  /* 0x0000000000007918 */ /* 0x000fc00000000000 */
        /* <DEDUP_REMOVED lines=9> */
.L_x_4:


//--------------------- .text._Z15iteration_innerPPPdS1_S1_iS_dd --------------------------
	.section	.text._Z15iteration_innerPPPdS1_S1_iS_dd,"ax",@progbits
	.align	128
        .global         _Z15iteration_innerPPPdS1_S1_iS_dd
        .type           _Z15iteration_innerPPPdS1_S1_iS_dd,@function
        .size           _Z15iteration_innerPPPdS1_S1_iS_dd,(.L_x_5 - _Z15iteration_innerPPPdS1_S1_iS_dd)
        .other          _Z15iteration_innerPPPdS1_S1_iS_dd,@"STO_CUDA_ENTRY STV_DEFAULT"
_Z15iteration_innerPPPdS1_S1_iS_dd:
.text._Z15iteration_innerPPPdS1_S1_iS_dd:
[----:B------:R-:W-:Y:S01]  /*0000*/  LDC R1, c[0x0][0x37c] ;  /* 0x0000df00ff017b82 */ /* 0x000fe20000000800 */
[----:B------:R-:W0:Y:S07]  /*0010*/  S2R R0, SR_TID.Y ;  /* 0x0000000000007919 */ /* 0x000e2e0000002200 */
[----:B------:R-:W1:Y:S01]  /*0020*/  LDC R5, c[0x0][0x360] ;  /* 0x0000d800ff057b82 */ /* 0x000e620000000800 */
[----:B------:R-:W2:Y:S01]  /*0030*/  LDCU UR7, c[0x0][0x398] ;  /* 0x00007300ff0777ac */ /* 0x000ea20008000800 */
[----:B------:R-:W-:Y:S01]  /*0040*/  BSSY.RECONVERGENT B0, `(.L_x_1) ;  /* 0x000004c000007945 */ /* 0x000fe20003800200 */
[----:B------:R-:W3:Y:S01]  /*0050*/  S2R R3, SR_TID.Z ;  /* 0x0000000000037919 */ /* 0x000ee20000002300 */
[----:B------:R-:W-:Y:S01]  /*0060*/  CS2R R12, SRZ ;  /* 0x00000000000c7805 */ /* 0x000fe2000001ff00 */
[----:B------:R-:W1:Y:S03]  /*0070*/  S2R R2, SR_TID.X ;  /* 0x0000000000027919 */ /* 0x000e660000002100 */
[----:B------:R-:W0:Y:S08]  /*0080*/  LDC R7, c[0x0][0x364] ;  /* 0x0000d900ff077b82 */ /* 0x000e300000000800 */
[----:B------:R-:W0:Y:S08]  /*0090*/  S2UR UR5, SR_CTAID.Y ;  /* 0x00000000000579c3 */ /* 0x000e300000002600 */
[----:B------:R-:W3:Y:S08]  /*00a0*/  S2UR UR6, SR_CTAID.Z ;  /* 0x00000000000679c3 */ /* 0x000ef00000002700 */
[----:B------:R-:W3:Y:S08]  /*00b0*/  LDC R4, c[0x0][0x368] ;  /* 0x0000da00ff047b82 */ /* 0x000ef00000000800 */
[----:B------:R-:W1:Y:S01]  /*00c0*/  S2UR UR4, SR_CTAID.X ;  /* 0x00000000000479c3 */ /* 0x000e620000002500 */
[----:B0-----:R-:W-:-:S02]  /*00d0*/  IMAD R29, R7, UR5, R0 ;  /* 0x00000005071d7c24 */ /* 0x001fc4000f8e0200 */
[----:B---3--:R-:W-:-:S05]  /*00e0*/  IMAD R4, R4, UR6, R3 ;  /* 0x0000000604047c24 */ /* 0x008fca000f8e0203 */
[----:B------:R-:W-:Y:S01]  /*00f0*/  VIMNMX R8, PT, PT, R29, R4, !PT ;  /* 0x000000041d087248 */ /* 0x000fe20007fe0100 */
[----:B-1----:R-:W-:-:S03]  /*0100*/  IMAD R27, R5, UR4, R2 ;  /* 0x00000004051b7c24 */ /* 0x002fc6000f8e0202 */
[----:B--2---:R-:W-:Y:S01]  /*0110*/  ISETP.GE.AND P0, PT, R8, UR7, PT ;  /* 0x0000000708007c0c */ /* 0x004fe2000bf06270 */
[----:B------:R-:W0:Y:S01]  /*0120*/  LDCU.64 UR4, c[0x0][0x358] ;  /* 0x00006b00ff0477ac */ /* 0x000e220008000a00 */
[----:B------:R-:W-:-:S04]  /*0130*/  IADD3 R6, PT, PT, R27, 0x1, RZ ;  /* 0x000000011b067810 */ /* 0x000fc80007ffe0ff */
[----:B------:R-:W-:-:S13]  /*0140*/  ISETP.GT.OR P0, PT, R6, UR7, P0 ;  /* 0x0000000706007c0c */ /* 0x000fda0008704670 */
[----:B0-----:R-:W-:Y:S05]  /*0150*/  @P0 BRA `(.L_x_2) ;  /* 0x0000000000e80947 */ /* 0x001fea0003800000 */
[----:B------:R-:W0:Y:S01]  /*0160*/  LDC.64 R8, c[0x0][0x388] ;  /* 0x0000e200ff087b82 */ /* 0x000e220000000a00 */
[----:B------:R-:W1:Y:S01]  /*0170*/  LDCU.64 UR6, c[0x0][0x3a8] ;  /* 0x00007500ff0677ac */ /* 0x000e620008000a00 */
[----:B------:R-:W2:Y:S06]  /*0180*/  LDCU.64 UR8, c[0x0][0x3b0] ;  /* 0x00007600ff0877ac */ /* 0x000eac0008000a00 */
[----:B------:R-:W3:Y:S01]  /*0190*/  LDC.64 R10, c[0x0][0x390] ;  /* 0x0000e400ff0a7b82 */ /* 0x000ee20000000a00 */
[----:B0-----:R-:W-:-:S05]  /*01a0*/  IMAD.WIDE.U32 R8, R4, 0x8, R8 ;  /* 0x0000000804087825 */ /* 0x001fca00078e0008 */
[----:B------:R-:W4:Y:S04]  /*01b0*/  LDG.E.64 R12, desc[UR4][R8.64] ;  /* 0x00000004080c7981 */ /* 0x000f28000c1e1b00 */
[----:B------:R-:W5:Y:S04]  /*01c0*/  LDG.E.64 R14, desc[UR4][R8.64+0x10] ;  /* 0x00001004080e7981 */ /* 0x000f68000c1e1b00 */
[----:B------:R-:W2:Y:S01]  /*01d0*/  LDG.E.64 R16, desc[UR4][R8.64+0x8] ;  /* 0x0000080408107981 */ /* 0x000ea2000c1e1b00 */
[----:B---3--:R-:W-:-:S04]  /*01e0*/  IMAD.WIDE.U32 R10, R4, 0x8, R10 ;  /* 0x00000008040a7825 */ /* 0x008fc800078e000a */
[----:B----4-:R-:W-:-:S04]  /*01f0*/  IMAD.WIDE.U32 R24, R29, 0x8, R12 ;  /* 0x000000081d187825 */ /* 0x010fc800078e000c */
[C---:B-----5:R-:W-:Y:S01]  /*0200*/  IMAD.WIDE.U32 R14, R29.reuse, 0x8, R14 ;  /* 0x000000081d0e7825 */ /* 0x060fe200078e000e */
[----:B------:R-:W3:Y:S04]  /*0210*/  LD.E.64 R18, desc[UR4][R24.64+0x8] ;  /* 0x0000080418127980 */ /* 0x000ee8000c101b00 */
[----:B------:R-:W4:Y:S04]  /*0220*/  LD.E.64 R22, desc[UR4][R14.64+0x8] ;  /* 0x000008040e167980 */ /* 0x000f28000c101b00 */
[----:B------:R0:W5:Y:S01]  /*0230*/  LDG.E.64 R14, desc[UR4][R10.64+0x8] ;  /* 0x000008040a0e7981 */ /* 0x000162000c1e1b00 */
[----:B--2---:R-:W-:-:S05]  /*0240*/  IMAD.WIDE.U32 R16, R29, 0x8, R16 ;  /* 0x000000081d107825 */ /* 0x004fca00078e0010 */
[----:B------:R-:W2:Y:S04]  /*0250*/  LD.E.64 R12, desc[UR4][R16.64] ;  /* 0x00000004100c7980 */ /* 0x000ea8000c101b00 */
[----:B------:R-:W2:Y:S01]  /*0260*/  LD.E.64 R20, desc[UR4][R16.64+0x10] ;  /* 0x0000100410147980 */ /* 0x000ea2000c101b00 */
[----:B0-----:R-:W0:Y:S03]  /*0270*/  LDC.64 R10, c[0x0][0x380] ;  /* 0x0000e000ff0a7b82 */ /* 0x001e260000000a00 */
[----:B------:R-:W2:Y:S01]  /*0280*/  LD.E.64 R16, desc[UR4][R16.64+0x8] ;  /* 0x0000080410107980 */ /* 0x000ea2000c101b00 */
[----:B0-----:R-:W-:-:S05]  /*0290*/  IMAD.WIDE.U32 R10, R4, 0x8, R10 ;  /* 0x00000008040a7825 */ /* 0x001fca00078e000a */
[----:B------:R-:W2:Y:S01]  /*02a0*/  LDG.E.64 R24, desc[UR4][R10.64+0x8] ;  /* 0x000008040a187981 */ /* 0x000ea2000c1e1b00 */
[----:B---3--:R-:W-:-:S04]  /*02b0*/  IMAD.WIDE R18, R27, 0x8, R18 ;  /* 0x000000081b127825 */ /* 0x008fc800078e0212 */
[----:B----4-:R-:W-:Y:S02]  /*02c0*/  IMAD.WIDE R22, R27, 0x8, R22 ;  /* 0x000000081b167825 */ /* 0x010fe400078e0216 */
[----:B------:R-:W3:Y:S04]  /*02d0*/  LD.E.64 R18, desc[UR4][R18.64+0x8] ;  /* 0x0000080412127980 */ /* 0x000ee8000c101b00 */
[----:B------:R-:W3:Y:S01]  /*02e0*/  LD.E.64 R22, desc[UR4][R22.64+0x8] ;  /* 0x0000080416167980 */ /* 0x000ee2000c101b00 */
[----:B-----5:R-:W-:-:S06]  /*02f0*/  IMAD.WIDE.U32 R14, R29, 0x8, R14 ;  /* 0x000000081d0e7825 */ /* 0x020fcc00078e000e */
[----:B------:R-:W4:Y:S01]  /*0300*/  LD.E.64 R14, desc[UR4][R14.64+0x8] ;  /* 0x000008040e0e7980 */ /* 0x000f22000c101b00 */
[----:B--2---:R-:W-:-:S04]  /*0310*/  IMAD.WIDE R12, R27, 0x8, R12 ;  /* 0x000000081b0c7825 */ /* 0x004fc800078e020c */
[C---:B------:R-:W-:Y:S02]  /*0320*/  IMAD.WIDE R20, R27.reuse, 0x8, R20 ;  /* 0x000000081b147825 */ /* 0x040fe400078e0214 */
[----:B------:R-:W2:Y:S04]  /*0330*/  LD.E.64 R12, desc[UR4][R12.64+0x8] ;  /* 0x000008040c0c7980 */ /* 0x000ea8000c101b00 */
[----:B------:R-:W5:Y:S01]  /*0340*/  LD.E.64 R20, desc[UR4][R20.64+0x8] ;  /* 0x0000080414147980 */ /* 0x000f62000c101b00 */
[----:B------:R-:W-:-:S04]  /*0350*/  IMAD.WIDE R16, R27, 0x8, R16 ;  /* 0x000000081b107825 */ /* 0x000fc800078e0210 */
[----:B------:R-:W-:-:S06]  /*0360*/  IMAD.WIDE.U32 R24, R29, 0x8, R24 ;  /* 0x000000081d187825 */ /* 0x000fcc00078e0018 */
[----:B------:R-:W5:Y:S01]  /*0370*/  LD.E.64 R24, desc[UR4][R24.64+0x8] ;  /* 0x0000080418187980 */ /* 0x000f62000c101b00 */
[----:B---3--:R-:W-:-:S03]  /*0380*/  DADD R22, R18, R22 ;  /* 0x0000000012167229 */ /* 0x008fc60000000016 */
[----:B------:R-:W3:Y:S01]  /*0390*/  LD.E.64 R18, desc[UR4][R16.64+0x10] ;  /* 0x0000100410127980 */ /* 0x000ee2000c101b00 */
[----:B----4-:R-:W-:-:S03]  /*03a0*/  IMAD.WIDE R14, R27, 0x8, R14 ;  /* 0x000000081b0e7825 */ /* 0x010fc600078e020e */
[----:B------:R-:W4:Y:S04]  /*03b0*/  LD.E.64 R16, desc[UR4][R16.64] ;  /* 0x0000000410107980 */ /* 0x000f28000c101b00 */
[----:B------:R-:W1:Y:S01]  /*03c0*/  LD.E.64 R14, desc[UR4][R14.64+0x8] ;  /* 0x000008040e0e7980 */ /* 0x000e62000c101b00 */
[----:B--2---:R-:W-:-:S08]  /*03d0*/  DADD R12, R22, R12 ;  /* 0x00000000160c7229 */ /* 0x004fd0000000000c */
[----:B-----5:R-:W-:-:S08]  /*03e0*/  DADD R12, R12, R20 ;  /* 0x000000000c0c7229 */ /* 0x020fd00000000014 */
[----:B---3--:R-:W-:-:S08]  /*03f0*/  DADD R12, R12, R18 ;  /* 0x000000000c0c7229 */ /* 0x008fd00000000012 */
[----:B----4-:R-:W-:-:S08]  /*0400*/  DADD R12, R12, R16 ;  /* 0x000000000c0c7229 */ /* 0x010fd00000000010 */
[----:B-1----:R-:W-:Y:S01]  /*0410*/  DFMA R12, R14, UR6, R12 ;  /* 0x000000060e0c7c2b */ /* 0x002fe2000800000c */
[----:B------:R-:W-:-:S07]  /*0420*/  IMAD.WIDE R14, R27, 0x8, R24 ;  /* 0x000000081b0e7825 */ /* 0x000fce00078e0218 */
[----:B------:R-:W-:-:S07]  /*0430*/  DMUL R12, R12, UR8 ;  /* 0x000000080c0c7c28 */ /* 0x000fce0008000000 */
[----:B------:R0:W-:Y:S04]  /*0440*/  ST.E.64 desc[UR4][R14.64+0x8], R12 ;  /* 0x0000080c0e007985 */ /* 0x0001e8000c101b04 */
[----:B------:R-:W2:Y:S04]  /*0450*/  LDG.E.64 R10, desc[UR4][R10.64+0x8] ;  /* 0x000008040a0a7981 */ /* 0x000ea8000c1e1b00 */
[----:B------:R-:W3:Y:S01]  /*0460*/  LDG.E.64 R8, desc[UR4][R8.64+0x8] ;  /* 0x0000080408087981 */ /* 0x000ee2000c1e1b00 */
[----:B--2---:R-:W-:-:S04]  /*0470*/  IMAD.WIDE.U32 R16, R29, 0x8, R10 ;  /* 0x000000081d107825 */ /* 0x004fc800078e000a */
[----:B---3--:R-:W-:Y:S02]  /*0480*/  IMAD.WIDE.U32 R20, R29, 0x8, R8 ;  /* 0x000000081d147825 */ /* 0x008fe400078e0008 */
[----:B------:R-:W2:Y:S04]  /*0490*/  LD.E.64 R16, desc[UR4][R16.64+0x8] ;  /* 0x0000080410107980 */ /* 0x000ea8000c101b00 */
[----:B------:R-:W3:Y:S01]  /*04a0*/  LD.E.64 R20, desc[UR4][R20.64+0x8] ;  /* 0x0000080414147980 */ /* 0x000ee2000c101b00 */
[----:B--2---:R-:W-:-:S04]  /*04b0*/  IMAD.WIDE R18, R27, 0x8, R16 ;  /* 0x000000081b127825 */ /* 0x004fc800078e0210 */
[----:B---3--:R-:W-:Y:S02]  /*04c0*/  IMAD.WIDE R22, R27, 0x8, R20 ;  /* 0x000000081b167825 */ /* 0x008fe400078e0214 */
[----:B------:R-:W0:Y:S04]  /*04d0*/  LD.E.64 R18, desc[UR4][R18.64+0x8] ;  /* 0x0000080412127980 */ /* 0x000e28000c101b00 */
[----:B------:R-:W0:Y:S02]  /*04e0*/  LD.E.64 R22, desc[UR4][R22.64+0x8] ;  /* 0x0000080416167980 */ /* 0x000e24000c101b00 */
[----:B0-----:R-:W-:-:S11]  /*04f0*/  DADD R12, R18, -R22 ;  /* 0x00000000120c7229 */ /* 0x001fd60000000816 */
.L_x_2:
[----:B------:R-:W-:Y:S05]  /*0500*/  BSYNC.RECONVERGENT B0 ;  /* 0x0000000000007941 */ /* 0x000fea0003800200 */
.L_x_1:
[----:B------:R-:W-:Y:S01]  /*0510*/  DMUL R12, R12, R12 ;  /* 0x0000000c0c0c7228 */ /* 0x000fe20000000000 */
[----:B------:R-:W-:Y:S01]  /*0520*/  IMAD R0, R7, R3, R0 ;  /* 0x0000000307007224 */ /* 0x000fe200078e0200 */
[----:B------:R-:W-:Y:S03]  /*0530*/  BAR.SYNC.DEFER_BLOCKING 0x0 ;  /* 0x0000000000007b1d */ /* 0x000fe60000010000 */
[----:B------:R-:W-:-:S03]  /*0540*/  IMAD R2, R0, R5, R2 ;  /* 0x0000000500027224 */ /* 0x000fc600078e0202 */
[----:B------:R-:W-:Y:S02]  /*0550*/  SHFL.DOWN PT, R9, R13, 0x10, 0x1f ;  /* 0x0a001f000d097f89 */ /* 0x000fe400000e0000 */
[C---:B------:R-:W-:Y:S02]  /*0560*/  LOP3.LUT P0, RZ, R2.reuse, 0x1f, RZ, 0xc0, !PT ;  /* 0x0000001f02ff7812 */ /* 0x040fe4000780c0ff */
[----:B------:R-:W-:Y:S01]  /*0570*/  ISETP.GT.U32.AND P1, PT, R2, 0x1f, PT ;  /* 0x0000001f0200780c */ /* 0x000fe20003f24070 */
[----:B------:R-:W0:Y:S10]  /*0580*/  SHFL.DOWN PT, R8, R12, 0x10, 0x1f ;  /* 0x0a001f000c087f89 */ /* 0x000e3400000e0000 */
[----:B------:R-:W1:Y:S01]  /*0590*/  @!P0 S2R R3, SR_CgaCtaId ;  /* 0x0000000000038919 */ /* 0x000e620000008800 */
[----:B------:R-:W-:Y:S01]  /*05a0*/  @!P0 MOV R0, 0x400 ;  /* 0x0000040000008802 */ /* 0x000fe20000000f00 */
[----:B0-----:R-:W-:-:S07]  /*05b0*/  DADD R8, R12, R8 ;  /* 0x000000000c087229 */ /* 0x001fce0000000008 */
[----:B------:R-:W-:Y:S04]  /*05c0*/  SHFL.DOWN PT, R11, R9, 0x8, 0x1f ;  /* 0x09001f00090b7f89 */ /* 0x000fe800000e0000 */
[----:B------:R-:W0:Y:S01]  /*05d0*/  SHFL.DOWN PT, R10, R8, 0x8, 0x1f ;  /* 0x09001f00080a7f89 */ /* 0x000e2200000e0000 */
[----:B-1----:R-:W-:-:S04]  /*05e0*/  @!P0 LEA R3, R3, R0, 0x18 ;  /* 0x0000000003038211 */ /* 0x002fc800078ec0ff */
[----:B------:R-:W-:Y:S01]  /*05f0*/  @!P0 LEA.HI R3, R2, R3, RZ, 0x1e ;  /* 0x0000000302038211 */ /* 0x000fe200078ff0ff */
[----:B0-----:R-:W-:Y:S01]  /*0600*/  DADD R10, R8, R10 ;  /* 0x00000000080a7229 */ /* 0x001fe2000000000a */
[----:B------:R-:W0:Y:S01]  /*0610*/  @!P1 S2R R9, SR_CgaCtaId ;  /* 0x0000000000099919 */ /* 0x000e220000008800 */
[----:B------:R-:W-:-:S05]  /*0620*/  @!P1 MOV R8, 0x400 ;  /* 0x0000040000089802 */ /* 0x000fca0000000f00 */
[----:B------:R-:W-:Y:S04]  /*0630*/  SHFL.DOWN PT, R15, R11, 0x4, 0x1f ;  /* 0x08801f000b0f7f89 */ /* 0x000fe800000e0000 */
[----:B------:R-:W1:Y:S01]  /*0640*/  SHFL.DOWN PT, R14, R10, 0x4, 0x1f ;  /* 0x08801f000a0e7f89 */ /* 0x000e6200000e0000 */
[----:B0-----:R-:W-:Y:S01]  /*0650*/  @!P1 LEA R9, R9, R8, 0x18 ;  /* 0x0000000809099211 */ /* 0x001fe200078ec0ff */
[----:B-1----:R-:W-:-:S03]  /*0660*/  DADD R14, R10, R14 ;  /* 0x000000000a0e7229 */ /* 0x002fc6000000000e */
[----:B------:R-:W-:-:S04]  /*0670*/  @!P1 LEA R0, R2, R9, 0x3 ;  /* 0x0000000902009211 */ /* 0x000fc800078e18ff */
[----:B------:R-:W-:Y:S04]  /*0680*/  SHFL.DOWN PT, R7, R15, 0x2, 0x1f ;  /* 0x08401f000f077f89 */ /* 0x000fe800000e0000 */
[----:B------:R-:W0:Y:S02]  /*0690*/  SHFL.DOWN PT, R6, R14, 0x2, 0x1f ;  /* 0x08401f000e067f89 */ /* 0x000e2400000e0000 */
[----:B0-----:R-:W-:-:S07]  /*06a0*/  DADD R6, R14, R6 ;  /* 0x000000000e067229 */ /* 0x001fce0000000006 */
[----:B------:R-:W-:Y:S04]  /*06b0*/  SHFL.DOWN PT, R5, R7, 0x1, 0x1f ;  /* 0x08201f0007057f89 */ /* 0x000fe800000e0000 */
[----:B------:R-:W0:Y:S02]  /*06c0*/  SHFL.DOWN PT, R4, R6, 0x1, 0x1f ;  /* 0x08201f0006047f89 */ /* 0x000e2400000e0000 */
[----:B0-----:R-:W-:Y:S01]  /*06d0*/  DADD R12, R6, R4 ;  /* 0x00000000060c7229 */ /* 0x001fe20000000004 */
[----:B------:R-:W-:-:S06]  /*06e0*/  CS2R R4, SRZ ;  /* 0x0000000000047805 */ /* 0x000fcc000001ff00 */
[----:B------:R-:W-:Y:S01]  /*06f0*/  @!P0 STS.64 [R3], R12 ;  /* 0x0000000c03008388 */ /* 0x000fe20000000a00 */
[----:B------:R-:W-:Y:S01]  /*0700*/  BAR.SYNC.DEFER_BLOCKING 0x0 ;  /* 0x0000000000007b1d */ /* 0x000fe20000010000 */
[----:B------:R-:W-:-:S05]  /*0710*/  ISETP.NE.AND P0, PT, R2, RZ, PT ;  /* 0x000000ff0200720c */ /* 0x000fca0003f05270 */
[----:B------:R-:W0:Y:S04]  /*0720*/  @!P1 LDS.64 R4, [R0] ;  /* 0x0000000000049984 */ /* 0x000e280000000a00 */
[----:B0-----:R-:W-:Y:S04]  /*0730*/  SHFL.DOWN PT, R7, R5, 0x10, 0x1f ;  /* 0x0a001f0005077f89 */ /* 0x001fe800000e0000 */
[----:B------:R-:W0:Y:S02]  /*0740*/  SHFL.DOWN PT, R6, R4, 0x10, 0x1f ;  /* 0x0a001f0004067f89 */ /* 0x000e2400000e0000 */
[----:B0-----:R-:W-:-:S07]  /*0750*/  DADD R6, R6, R4 ;  /* 0x0000000006067229 */ /* 0x001fce0000000004 */
[----:B------:R-:W-:Y:S04]  /*0760*/  SHFL.DOWN PT, R9, R7, 0x8, 0x1f ;  /* 0x09001f0007097f89 */ /* 0x000fe800000e0000 */
        /* <DEDUP_REMOVED lines=8> */
[----:B------:R0:W1:Y:S04]  /*07f0*/  SHFL.DOWN PT, R3, R13, 0x1, 0x1f ;  /* 0x08201f000d037f89 */ /* 0x00006800000e0000 */
[----:B------:R0:W2:Y:S01]  /*0800*/  SHFL.DOWN PT, R2, R12, 0x1, 0x1f ;  /* 0x08201f000c027f89 */ /* 0x0000a200000e0000 */
[----:B------:R-:W-:Y:S05]  /*0810*/  @P0 EXIT ;  /* 0x000000000000094d */ /* 0x000fea0003800000 */
[----:B------:R-:W3:Y:S01]  /*0820*/  LDC.64 R4, c[0x0][0x3a0] ;  /* 0x0000e800ff047b82 */ /* 0x000ee20000000a00 */
[----:B-12---:R-:W-:-:S07]  /*0830*/  DADD R2, R12, R2 ;  /* 0x000000000c027229 */ /* 0x006fce0000000002 */
[----:B---3--:R-:W-:Y:S01]  /*0840*/  REDG.E.ADD.F64.RN.STRONG.GPU desc[UR4][R4.64], R2 ;  /* 0x00000002040079a6 */ /* 0x008fe2000c12ff04 */
[----:B------:R-:W-:Y:S05]  /*0850*/  EXIT ;  /* 0x000000000000794d */ /* 0x000fea0003800000 */
.L_x_3:
        /* <DEDUP_REMOVED lines=10> */
.L_x_5:


//--------------------- .nv.shared.reserved.0     --------------------------
	.section	.nv.shared.reserved.0,"aw",@nobits
	.weak		__nv_reservedSMEM_offset_0_alias
	.size		__nv_reservedSMEM_offset_0_alias, 0, 64
	.other		__nv_reservedSMEM_offset_0_alias,@"STO_CUDA_RESERVED_SHARED STV_DEFAULT"
__nv_reservedSMEM_offset_0_alias:
	.zero		0
	.zero		64


//--------------------- .nv.shared._Z15iteration_innerPPPdS1_S1_iS_dd --------------------------
	.section	.nv.shared._Z15iteration_innerPPPdS1_S1_iS_dd,"aw",@nobits
	.sectionflags	@""
	.align	8
.nv.shared._Z15iteration_innerPPPdS1_S1_iS_dd:
	.zero		1280


//--------------------- .nv.constant0._Z9init_zeroPd --------------------------
	.section	.nv.constant0._Z9init_zeroPd,"a",@progbits
	.sectionflags	@""
	.align	4
.nv.constant0._Z9init_zeroPd:
	.zero		904


//--------------------- .nv.constant0._Z15iteration_innerPPPdS1_S1_iS_dd --------------------------
	.section	.nv.constant0._Z15iteration_innerPPPdS1_S1_iS_dd,"a",@progbits
	.sectionflags	@""
	.align	4
.nv.constant0._Z15iteration_innerPPPdS1_S1_iS_dd:
	.zero		952


//--------------------- SYMBOLS --------------------------

	.type		.nv.reservedSmem.offset0,@object
	.size		.nv.reservedSmem.offset0,0x4
	.type		.nv.reservedSmem.cap,@object
	.size		.nv.reservedSmem.cap,0x4
